//
// Generated by NVIDIA NVVM Compiler
//
// Compiler Build ID: CL-36424714
// Cuda compilation tools, release 13.0, V13.0.88
// Based on NVVM 20.0.0
//

.version 9.0
.target sm_100
.address_size 64

	// .globl	_Z10vector_addPKfS0_Pfi
.extern .func  (.param .b32 func_retval0) vprintf
(
	.param .b64 vprintf_param_0,
	.param .b64 vprintf_param_1
)
;
.global .align 1 .b8 $str[12] = {67, 91, 37, 100, 93, 32, 61, 32, 37, 102, 10};

.visible .entry _Z10vector_addPKfS0_Pfi(
	.param .u64 .ptr .align 1 _Z10vector_addPKfS0_Pfi_param_0,
	.param .u64 .ptr .align 1 _Z10vector_addPKfS0_Pfi_param_1,
	.param .u64 .ptr .align 1 _Z10vector_addPKfS0_Pfi_param_2,
	.param .u32 _Z10vector_addPKfS0_Pfi_param_3
)
{
	.local .align 16 .b8 	__local_depot0[16];
	.reg .b64 	%SP;
	.reg .b64 	%SPL;
	.reg .pred 	%p<2>;
	.reg .b32 	%r<8>;
	.reg .b32 	%f<4>;
	.reg .b64 	%rd<15>;
	.reg .b64 	%fd<2>;

	mov.u64 	%SPL, __local_depot0;
	cvta.local.u64 	%SP, %SPL;
	ld.param.u64 	%rd1, [_Z10vector_addPKfS0_Pfi_param_0];
	ld.param.u64 	%rd2, [_Z10vector_addPKfS0_Pfi_param_1];
	ld.param.u64 	%rd3, [_Z10vector_addPKfS0_Pfi_param_2];
	ld.param.u32 	%r2, [_Z10vector_addPKfS0_Pfi_param_3];
	mov.u32 	%r3, %ctaid.x;
	mov.u32 	%r4, %ntid.x;
	mov.u32 	%r5, %tid.x;
	mad.lo.s32 	%r1, %r3, %r4, %r5;
	setp.ge.s32 	%p1, %r1, %r2;
	@%p1 bra 	$L__BB0_2;
	add.u64 	%rd4, %SP, 0;
	add.u64 	%rd5, %SPL, 0;
	cvta.to.global.u64 	%rd6, %rd1;
	cvta.to.global.u64 	%rd7, %rd2;
	cvta.to.global.u64 	%rd8, %rd3;
	mul.wide.s32 	%rd9, %r1, 4;
	add.s64 	%rd10, %rd6, %rd9;
	ld.global.f32 	%f1, [%rd10];
	add.s64 	%rd11, %rd7, %rd9;
	ld.global.f32 	%f2, [%rd11];
	add.f32 	%f3, %f1, %f2;
	add.s64 	%rd12, %rd8, %rd9;
	st.global.f32 	[%rd12], %f3;
	cvt.f64.f32 	%fd1, %f3;
	st.local.u32 	[%rd5], %r1;
	st.local.f64 	[%rd5+8], %fd1;
	mov.u64 	%rd13, $str;
	cvta.global.u64 	%rd14, %rd13;
	{ // callseq 0, 0
	.param .b64 param0;
	st.param.b64 	[param0], %rd14;
	.param .b64 param1;
	st.param.b64 	[param1], %rd4;
	.param .b32 retval0;
	call.uni (retval0), 
	vprintf, 
	(
	param0, 
	param1
	);
	ld.param.b32 	%r6, [retval0];
	} // callseq 0
$L__BB0_2:
	ret;

}


// ===== COMPILED SASS (sm_100) =====

	.target	sm_100

	.elftype	@"ET_EXEC"


//--------------------- .note.nv.tkinfo           --------------------------
	.section	.note.nv.tkinfo,"",@"SHT_NOTE"
	.sectionflags	@"SHF_NOTE_NV_TKINFO"
	.tkinfo
        /*0018*/ 	.word	0x00000002
        /*0030*/ 	.string	""
        /*0030*/ 	.string	"ptxas"
        /*0030*/ 	.string	"Cuda compilation tools, release 13.0, V13.0.88"
        /*0030*/ 	.string	"Build cuda_13.0.r13.0/compiler.36424714_0"
        /*0030*/ 	.string	"-arch sm_100 -m 64 "



//--------------------- .note.nv.cuinfo           --------------------------
	.section	.note.nv.cuinfo,"",@"SHT_NOTE"
	.sectionflags	@"SHF_NOTE_NV_CUINFO"
        /*0018*/ 	.short	0x0002
        /*001a*/ 	.short	0x0064
        /*001c*/ 	.short	0x0082
	.zero		2


//--------------------- .nv.info                  --------------------------
	.section	.nv.info,"",@"SHT_CUDA_INFO"
	.align	4


	//----- nvinfo : EIATTR_REGCOUNT
	.align		4
        /*0000*/ 	.byte	0x04, 0x2f
        /*0002*/ 	.short	(.L_2 - .L_1)
	.align		4
.L_1:
        /*0004*/ 	.word	index@(_Z10vector_addPKfS0_Pfi)
        /*0008*/ 	.word	0x00000018


	//----- nvinfo : EIATTR_FRAME_SIZE
	.align		4
.L_2:
        /*000c*/ 	.byte	0x04, 0x11
        /*000e*/ 	.short	(.L_4 - .L_3)
	.align		4
.L_3:
        /*0010*/ 	.word	index@(_Z10vector_addPKfS0_Pfi)
        /*0014*/ 	.word	0x00000010


	//----- nvinfo : EIATTR_MIN_STACK_SIZE
	.align		4
.L_4:
        /*0018*/ 	.byte	0x04, 0x12
        /*001a*/ 	.short	(.L_6 - .L_5)
	.align		4
.L_5:
        /*001c*/ 	.word	index@(_Z10vector_addPKfS0_Pfi)
        /*0020*/ 	.word	0x00000010
.L_6:


//--------------------- .nv.compat                --------------------------
	.section	.nv.compat,"",@"SHT_CUDA_COMPAT_INFO"
	.align	4
        /*0000*/ 	.byte	0x02, 0x09, 0x00, 0x00, 0x02, 0x02, 0x01, 0x00, 0x02, 0x05, 0x05, 0x00, 0x03, 0x07, 0x01, 0x01
        /*0010*/ 	.byte	0x02, 0x03, 0x00, 0x00, 0x02, 0x06, 0x01, 0x00, 0x04, 0x0b, 0x08, 0x00, 0x09, 0x00, 0x00, 0x00
        /*0020*/ 	.byte	0x00, 0x00, 0x00, 0x00


//--------------------- .nv.info._Z10vector_addPKfS0_Pfi --------------------------
	.section	.nv.info._Z10vector_addPKfS0_Pfi,"",@"SHT_CUDA_INFO"
	.sectionflags	@""
	.align	4


	//----- nvinfo : EIATTR_CUDA_API_VERSION
	.align		4
        /*0000*/ 	.byte	0x04, 0x37
        /*0002*/ 	.short	(.L_8 - .L_7)
.L_7:
        /*0004*/ 	.word	0x00000082


	//----- nvinfo : EIATTR_KPARAM_INFO
	.align		4
.L_8:
        /*0008*/ 	.byte	0x04, 0x17
        /*000a*/ 	.short	(.L_10 - .L_9)
.L_9:
        /*000c*/ 	.word	0x00000000
        /*0010*/ 	.short	0x0003
        /*0012*/ 	.short	0x0018
        /*0014*/ 	.byte	0x00, 0xf0, 0x11, 0x00


	//----- nvinfo : EIATTR_KPARAM_INFO
	.align		4
.L_10:
        /*0018*/ 	.byte	0x04, 0x17
        /*001a*/ 	.short	(.L_12 - .L_11)
.L_11:
        /*001c*/ 	.word	0x00000000
        /*0020*/ 	.short	0x0002
        /*0022*/ 	.short	0x0010
        /*0024*/ 	.byte	0x00, 0xf5, 0x21, 0x00


	//----- nvinfo : EIATTR_KPARAM_INFO
	.align		4
.L_12:
        /*0028*/ 	.byte	0x04, 0x17
        /*002a*/ 	.short	(.L_14 - .L_13)
.L_13:
        /*002c*/ 	.word	0x00000000
        /*0030*/ 	.short	0x0001
        /*0032*/ 	.short	0x0008
        /*0034*/ 	.byte	0x00, 0xf5, 0x21, 0x00


	//----- nvinfo : EIATTR_KPARAM_INFO
	.align		4
.L_14:
        /*0038*/ 	.byte	0x04, 0x17
        /*003a*/ 	.short	(.L_16 - .L_15)
.L_15:
        /*003c*/ 	.word	0x00000000
        /*0040*/ 	.short	0x0000
        /*0042*/ 	.short	0x0000
        /*0044*/ 	.byte	0x00, 0xf5, 0x21, 0x00


	//----- nvinfo : EIATTR_SPARSE_MMA_MASK
	.align		4
.L_16:
        /*0048*/ 	.byte	0x03, 0x50
        /*004a*/ 	.short	0x0000


	//----- nvinfo : EIATTR_MAXREG_COUNT
	.align		4
        /*004c*/ 	.byte	0x03, 0x1b
        /*004e*/ 	.short	0x00ff


	//----- nvinfo : EIATTR_EXTERNS
	.align		4
        /*0050*/ 	.byte	0x04, 0x0f
        /*0052*/ 	.short	(.L_18 - .L_17)


	//   ....[0]....
	.align		4
.L_17:
        /*0054*/ 	.word	index@(vprintf)


	//----- nvinfo : EIATTR_MERCURY_ISA_VERSION
	.align		4
.L_18:
        /*0058*/ 	.byte	0x03, 0x5f
        /*005a*/ 	.short	0x0101


	//----- nvinfo : EIATTR_VRC_CTA_INIT_COUNT
	.align		4
        /*005c*/ 	.byte	0x02, 0x4a
	.zero		1
	.zero		1


	//----- nvinfo : EIATTR_SYSCALL_OFFSETS
	.align		4
        /*0060*/ 	.byte	0x04, 0x46
        /*0062*/ 	.short	(.L_20 - .L_19)


	//   ....[0]....
.L_19:
        /*0064*/ 	.word	0x00000210


	//----- nvinfo : EIATTR_EXIT_INSTR_OFFSETS
	.align		4
.L_20:
        /*0068*/ 	.byte	0x04, 0x1c
        /*006a*/ 	.short	(.L_22 - .L_21)


	//   ....[0]....
.L_21:
        /*006c*/ 	.word	0x000000c0


	//   ....[1]....
        /*0070*/ 	.word	0x00000220


	//----- nvinfo : EIATTR_CRS_STACK_SIZE
	.align		4
.L_22:
        /*0074*/ 	.byte	0x04, 0x1e
        /*0076*/ 	.short	(.L_24 - .L_23)
.L_23:
        /*0078*/ 	.word	0x00000000


	//----- nvinfo : EIATTR_CBANK_PARAM_SIZE
	.align		4
.L_24:
        /*007c*/ 	.byte	0x03, 0x19
        /*007e*/ 	.short	0x001c


	//----- nvinfo : EIATTR_PARAM_CBANK
	.align		4
        /*0080*/ 	.byte	0x04, 0x0a
        /*0082*/ 	.short	(.L_26 - .L_25)
	.align		4
.L_25:
        /*0084*/ 	.word	index@(.nv.constant0._Z10vector_addPKfS0_Pfi)
        /*0088*/ 	.short	0x0380
        /*008a*/ 	.short	0x001c


	//----- nvinfo : EIATTR_SW_WAR
	.align		4
.L_26:
        /*008c*/ 	.byte	0x04, 0x36
        /*008e*/ 	.short	(.L_28 - .L_27)
.L_27:
        /*0090*/ 	.word	0x00000008
.L_28:


//--------------------- .nv.callgraph             --------------------------
	.section	.nv.callgraph,"",@"SHT_CUDA_CALLGRAPH"
	.align	4
	.sectionentsize	8
	.align		4
        /*0000*/ 	.word	0x00000000
	.align		4
        /*0004*/ 	.word	0xffffffff
	.align		4
        /*0008*/ 	.word	index@(_Z10vector_addPKfS0_Pfi)
	.align		4
        /*000c*/ 	.word	index@(vprintf)
	.align		4
        /*0010*/ 	.word	0x00000000
	.align		4
        /*0014*/ 	.word	0xfffffffe
	.align		4
        /*0018*/ 	.word	0x00000000
	.align		4
        /*001c*/ 	.word	0xfffffffd
	.align		4
        /*0020*/ 	.word	0x00000000
	.align		4
        /*0024*/ 	.word	0xfffffffc


//--------------------- .nv.constant4             --------------------------
	.section	.nv.constant4,"a",@progbits
	.align	8
	.align		8
.nv.constant4:
        /*0000*/ 	.dword	vprintf
	.align		8
        /*0008*/ 	.dword	$str


//--------------------- .text._Z10vector_addPKfS0_Pfi --------------------------
	.section	.text._Z10vector_addPKfS0_Pfi,"ax",@progbits
	.align	128
        .global         _Z10vector_addPKfS0_Pfi
        .type           _Z10vector_addPKfS0_Pfi,@function
        .size           _Z10vector_addPKfS0_Pfi,(.L_x_2 - _Z10vector_addPKfS0_Pfi)
        .other          _Z10vector_addPKfS0_Pfi,@"STO_CUDA_ENTRY STV_DEFAULT"
_Z10vector_addPKfS0_Pfi:
.text._Z10vector_addPKfS0_Pfi:
[----:B------:R-:W0:Y:S01]  /*0000*/  LDC R1, c[0x0][0x37c] ;  /* 0x0000df00ff017b82 */ /* 0x000e220000000800 */
[----:B------:R-:W1:Y:S01]  /*0010*/  S2R R3, SR_TID.X ;  /* 0x0000000000037919 */ /* 0x000e620000002100 */
[----:B------:R-:W2:Y:S06]  /*0020*/  LDCU UR5, c[0x0][0x2fc] ;  /* 0x00005f80ff0577ac */ /* 0x000eac0008000800 */
[----:B------:R-:W1:Y:S01]  /*0030*/  S2UR UR6, SR_CTAID.X ;  /* 0x00000000000679c3 */ /* 0x000e620000002500 */
[----:B0-----:R-:W-:Y:S01]  /*0040*/  IADD3 R1, PT, PT, R1, -0x10, RZ ;  /* 0xfffffff001017810 */ /* 0x001fe20007ffe0ff */
[----:B------:R-:W0:Y:S01]  /*0050*/  LDCU UR7, c[0x0][0x398] ;  /* 0x00007300ff0777ac */ /* 0x000e220008000800 */
[----:B------:R-:W3:Y:S05]  /*0060*/  LDCU UR4, c[0x0][0x2f8] ;  /* 0x00005f00ff0477ac */ /* 0x000eea0008000800 */
[----:B------:R-:W1:Y:S01]  /*0070*/  LDC R0, c[0x0][0x360] ;  /* 0x0000d800ff007b82 */ /* 0x000e620000000800 */
[----:B---3--:R-:W-:-:S04]  /*0080*/  IADD3 R6, P1, PT, R1, UR4, RZ ;  /* 0x0000000401067c10 */ /* 0x008fc8000ff3e0ff */
[----:B--2---:R-:W-:Y:S01]  /*0090*/  IADD3.X R7, PT, PT, RZ, UR5, RZ, P1, !PT ;  /* 0x00000005ff077c10 */ /* 0x004fe20008ffe4ff */
[----:B-1----:R-:W-:-:S05]  /*00a0*/  IMAD R0, R0, UR6, R3 ;  /* 0x0000000600007c24 */ /* 0x002fca000f8e0203 */
[----:B0-----:R-:W-:-:S13]  /*00b0*/  ISETP.GE.AND P0, PT, R0, UR7, PT ;  /* 0x0000000700007c0c */ /* 0x001fda000bf06270 */
[----:B------:R-:W-:Y:S05]  /*00c0*/  @P0 EXIT ;  /* 0x000000000000094d */ /* 0x000fea0003800000 */
[----:B------:R-:W0:Y:S01]  /*00d0*/  LDC.64 R14, c[0x0][0x388] ;  /* 0x0000e200ff0e7b82 */ /* 0x000e220000000a00 */
[----:B------:R-:W1:Y:S07]  /*00e0*/  LDCU.64 UR4, c[0x0][0x358] ;  /* 0x00006b00ff0477ac */ /* 0x000e6e0008000a00 */
[----:B------:R-:W2:Y:S08]  /*00f0*/  LDC.64 R4, c[0x0][0x380] ;  /* 0x0000e000ff047b82 */ /* 0x000eb00000000a00 */
[----:B------:R-:W3:Y:S01]  /*0100*/  LDC.64 R8, c[0x0][0x390] ;  /* 0x0000e400ff087b82 */ /* 0x000ee20000000a00 */
[----:B------:R-:W-:Y:S01]  /*0110*/  MOV R3, 0x0 ;  /* 0x0000000000037802 */ /* 0x000fe20000000f00 */
[----:B------:R-:W4:Y:S01]  /*0120*/  LDCU.64 UR6, c[0x4][0x8] ;  /* 0x01000100ff0677ac */ /* 0x000f220008000a00 */
[----:B0-----:R-:W-:-:S06]  /*0130*/  IMAD.WIDE R14, R0, 0x4, R14 ;  /* 0x00000004000e7825 */ /* 0x001fcc00078e020e */
[----:B-1----:R-:W5:Y:S01]  /*0140*/  LDG.E R15, desc[UR4][R14.64] ;  /* 0x000000040e0f7981 */ /* 0x002f62000c1e1900 */
[----:B--2---:R-:W-:-:S05]  /*0150*/  IMAD.WIDE R4, R0, 0x4, R4 ;  /* 0x0000000400047825 */ /* 0x004fca00078e0204 */
[----:B------:R4:W5:Y:S01]  /*0160*/  LDG.E R2, desc[UR4][R4.64] ;  /* 0x0000000404027981 */ /* 0x000962000c1e1900 */
[----:B---3--:R-:W-:-:S03]  /*0170*/  IMAD.WIDE R8, R0, 0x4, R8 ;  /* 0x0000000400087825 */ /* 0x008fc600078e0208 */
[----:B------:R0:W-:Y:S01]  /*0180*/  STL [R1], R0 ;  /* 0x0000000001007387 */ /* 0x0001e20000100800 */
[----:B------:R0:W1:Y:S01]  /*0190*/  LDC.64 R12, c[0x4][R3] ;  /* 0x01000000030c7b82 */ /* 0x0000620000000a00 */
[----:B----4-:R-:W-:Y:S02]  /*01a0*/  MOV R4, UR6 ;  /* 0x0000000600047c02 */ /* 0x010fe40008000f00 */
[----:B------:R-:W-:Y:S01]  /*01b0*/  MOV R5, UR7 ;  /* 0x0000000700057c02 */ /* 0x000fe20008000f00 */
[----:B-----5:R-:W-:-:S04]  /*01c0*/  FADD R2, R2, R15 ;  /* 0x0000000f02027221 */ /* 0x020fc80000000000 */
[----:B------:R-:W2:Y:S01]  /*01d0*/  F2F.F64.F32 R10, R2 ;  /* 0x00000002000a7310 */ /* 0x000ea20000201800 */
[----:B------:R0:W-:Y:S04]  /*01e0*/  STG.E desc[UR4][R8.64], R2 ;  /* 0x0000000208007986 */ /* 0x0001e8000c101904 */
[----:B-12---:R0:W-:Y:S02]  /*01f0*/  STL.64 [R1+0x8], R10 ;  /* 0x0000080a01007387 */ /* 0x0061e40000100a00 */
[----:B------:R-:W-:-:S07]  /*0200*/  LEPC R20, `(.L_x_0) ;  /* 0x000000001014794e */ /* 0x000fce0000000000 */
[----:B0-----:R-:W-:Y:S05]  /*0210*/  CALL.ABS.NOINC R12 ;  /* 0x000000000c007343 */ /* 0x001fea0003c00000 */
.L_x_0:
[----:B------:R-:W-:Y:S05]  /*0220*/  EXIT ;  /* 0x000000000000794d */ /* 0x000fea0003800000 */
.L_x_1:
[----:B------:R-:W-:-:S00]  /*0230*/  BRA `(.L_x_1) ;  /* 0xfffffffc00fc7947 */ /* 0x000fc0000383ffff */
[----:B------:R-:W-:-:S00]  /*0240*/  NOP ;  /* 0x0000000000007918 */ /* 0x000fc00000000000 */
        /* <DEDUP_REMOVED lines=11> */
.L_x_2:


//--------------------- .nv.global.init           --------------------------
	.section	.nv.global.init,"aw",@progbits
.nv.global.init:
	.type		$str,@object
	.size		$str,(.L_0 - $str)
$str:
        /*0000*/ 	.byte	0x43, 0x5b, 0x25, 0x64, 0x5d, 0x20, 0x3d, 0x20, 0x25, 0x66, 0x0a, 0x00
.L_0:


//--------------------- .nv.shared.reserved.0     --------------------------
	.section	.nv.shared.reserved.0,"aw",@nobits
	.weak		__nv_reservedSMEM_offset_0_alias
	.size		__nv_reservedSMEM_offset_0_alias, 0, 64
	.other		__nv_reservedSMEM_offset_0_alias,@"STO_CUDA_RESERVED_SHARED STV_DEFAULT"
__nv_reservedSMEM_offset_0_alias:
	.zero		0
	.zero		64


//--------------------- .nv.constant0._Z10vector_addPKfS0_Pfi --------------------------
	.section	.nv.constant0._Z10vector_addPKfS0_Pfi,"a",@progbits
	.sectionflags	@""
	.align	4
.nv.constant0._Z10vector_addPKfS0_Pfi:
	.zero		924


//--------------------- SYMBOLS --------------------------

	.type		.nv.reservedSmem.offset0,@object
	.size		.nv.reservedSmem.offset0,0x4
	.type		vprintf,@function
